//
// Generated by NVIDIA NVVM Compiler
//
// Compiler Build ID: CL-36424714
// Cuda compilation tools, release 13.0, V13.0.88
// Based on NVVM 20.0.0
//

.version 9.0
.target sm_100
.address_size 64

	// .globl	_ZN3cub18CUB_300001_SM_10006detail11EmptyKernelIvEEvv
.const .align 8 .u64 SIZE;
.const .align 8 .u64 SIZE2;
.const .align 4 .u32 NB4;
.const .align 4 .u32 NBR;
.const .align 4 .u32 DBS;
.const .align 4 .u32 L2DBS;
.global .attribute(.managed) .align 4 .u32 zeros_size;
.global .attribute(.managed) .align 1 .u8 repeat_kernel;
.global .attribute(.managed) .align 1 .u8 goto_5;
.global .attribute(.managed) .align 8 .u64 csr2_size;
.global .attribute(.managed) .align 8 .u64 col_id_size;
.global .attribute(.managed) .align 8 .u64 row_id_size;
.global .attribute(.managed) .align 4 .u32 nmatch_cur;
.global .attribute(.managed) .align 4 .u32 nmatch_old;
.global .align 1 .b8 _ZN41_INTERNAL_45b814e6_4_k_cu_b3e7b178_1928904cuda3std3__45__cpo5beginE[1];
.global .align 1 .b8 _ZN41_INTERNAL_45b814e6_4_k_cu_b3e7b178_1928904cuda3std3__45__cpo3endE[1];
.global .align 1 .b8 _ZN41_INTERNAL_45b814e6_4_k_cu_b3e7b178_1928904cuda3std3__45__cpo6cbeginE[1];
.global .align 1 .b8 _ZN41_INTERNAL_45b814e6_4_k_cu_b3e7b178_1928904cuda3std3__45__cpo4cendE[1];
.global .align 1 .b8 _ZN41_INTERNAL_45b814e6_4_k_cu_b3e7b178_1928904cuda3std3__45__cpo6rbeginE[1];
.global .align 1 .b8 _ZN41_INTERNAL_45b814e6_4_k_cu_b3e7b178_1928904cuda3std3__45__cpo4rendE[1];
.global .align 1 .b8 _ZN41_INTERNAL_45b814e6_4_k_cu_b3e7b178_1928904cuda3std3__45__cpo7crbeginE[1];
.global .align 1 .b8 _ZN41_INTERNAL_45b814e6_4_k_cu_b3e7b178_1928904cuda3std3__45__cpo5crendE[1];
.global .align 1 .b8 _ZN41_INTERNAL_45b814e6_4_k_cu_b3e7b178_1928904cuda3std3__443_GLOBAL__N__45b814e6_4_k_cu_b3e7b178_1928906ignoreE[1];
.global .align 1 .b8 _ZN41_INTERNAL_45b814e6_4_k_cu_b3e7b178_1928904cuda3std3__419piecewise_constructE[1];
.global .align 1 .b8 _ZN41_INTERNAL_45b814e6_4_k_cu_b3e7b178_1928904cuda3std3__48in_placeE[1];
.global .align 1 .b8 _ZN41_INTERNAL_45b814e6_4_k_cu_b3e7b178_1928904cuda3std3__420unreachable_sentinelE[1];
.global .align 1 .b8 _ZN41_INTERNAL_45b814e6_4_k_cu_b3e7b178_1928904cuda3std3__47nulloptE[1];
.global .align 1 .b8 _ZN41_INTERNAL_45b814e6_4_k_cu_b3e7b178_1928904cuda3std3__48unexpectE[1];
.global .align 1 .b8 _ZN41_INTERNAL_45b814e6_4_k_cu_b3e7b178_1928904cuda3std6ranges3__45__cpo4swapE[1];
.global .align 1 .b8 _ZN41_INTERNAL_45b814e6_4_k_cu_b3e7b178_1928904cuda3std6ranges3__45__cpo9iter_moveE[1];
.global .align 1 .b8 _ZN41_INTERNAL_45b814e6_4_k_cu_b3e7b178_1928904cuda3std6ranges3__45__cpo5beginE[1];
.global .align 1 .b8 _ZN41_INTERNAL_45b814e6_4_k_cu_b3e7b178_1928904cuda3std6ranges3__45__cpo3endE[1];
.global .align 1 .b8 _ZN41_INTERNAL_45b814e6_4_k_cu_b3e7b178_1928904cuda3std6ranges3__45__cpo6cbeginE[1];
.global .align 1 .b8 _ZN41_INTERNAL_45b814e6_4_k_cu_b3e7b178_1928904cuda3std6ranges3__45__cpo4cendE[1];
.global .align 1 .b8 _ZN41_INTERNAL_45b814e6_4_k_cu_b3e7b178_1928904cuda3std6ranges3__45__cpo7advanceE[1];
.global .align 1 .b8 _ZN41_INTERNAL_45b814e6_4_k_cu_b3e7b178_1928904cuda3std6ranges3__45__cpo9iter_swapE[1];
.global .align 1 .b8 _ZN41_INTERNAL_45b814e6_4_k_cu_b3e7b178_1928904cuda3std6ranges3__45__cpo4nextE[1];
.global .align 1 .b8 _ZN41_INTERNAL_45b814e6_4_k_cu_b3e7b178_1928904cuda3std6ranges3__45__cpo4prevE[1];
.global .align 1 .b8 _ZN41_INTERNAL_45b814e6_4_k_cu_b3e7b178_1928904cuda3std6ranges3__45__cpo4dataE[1];
.global .align 1 .b8 _ZN41_INTERNAL_45b814e6_4_k_cu_b3e7b178_1928904cuda3std6ranges3__45__cpo5cdataE[1];
.global .align 1 .b8 _ZN41_INTERNAL_45b814e6_4_k_cu_b3e7b178_1928904cuda3std6ranges3__45__cpo4sizeE[1];
.global .align 1 .b8 _ZN41_INTERNAL_45b814e6_4_k_cu_b3e7b178_1928904cuda3std6ranges3__45__cpo5ssizeE[1];
.global .align 1 .b8 _ZN41_INTERNAL_45b814e6_4_k_cu_b3e7b178_1928904cuda3std6ranges3__45__cpo8distanceE[1];
.global .align 1 .b8 _ZN41_INTERNAL_45b814e6_4_k_cu_b3e7b178_1928906thrust24THRUST_300001_SM_1000_NS6system6detail10sequential3seqE[1];
.global .align 1 .b8 _ZN41_INTERNAL_45b814e6_4_k_cu_b3e7b178_1928906thrust24THRUST_300001_SM_1000_NS12placeholders2_1E[1];
.global .align 1 .b8 _ZN41_INTERNAL_45b814e6_4_k_cu_b3e7b178_1928906thrust24THRUST_300001_SM_1000_NS12placeholders2_2E[1];
.global .align 1 .b8 _ZN41_INTERNAL_45b814e6_4_k_cu_b3e7b178_1928906thrust24THRUST_300001_SM_1000_NS12placeholders2_3E[1];
.global .align 1 .b8 _ZN41_INTERNAL_45b814e6_4_k_cu_b3e7b178_1928906thrust24THRUST_300001_SM_1000_NS12placeholders2_4E[1];
.global .align 1 .b8 _ZN41_INTERNAL_45b814e6_4_k_cu_b3e7b178_1928906thrust24THRUST_300001_SM_1000_NS12placeholders2_5E[1];
.global .align 1 .b8 _ZN41_INTERNAL_45b814e6_4_k_cu_b3e7b178_1928906thrust24THRUST_300001_SM_1000_NS12placeholders2_6E[1];
.global .align 1 .b8 _ZN41_INTERNAL_45b814e6_4_k_cu_b3e7b178_1928906thrust24THRUST_300001_SM_1000_NS12placeholders2_7E[1];
.global .align 1 .b8 _ZN41_INTERNAL_45b814e6_4_k_cu_b3e7b178_1928906thrust24THRUST_300001_SM_1000_NS12placeholders2_8E[1];
.global .align 1 .b8 _ZN41_INTERNAL_45b814e6_4_k_cu_b3e7b178_1928906thrust24THRUST_300001_SM_1000_NS12placeholders2_9E[1];
.global .align 1 .b8 _ZN41_INTERNAL_45b814e6_4_k_cu_b3e7b178_1928906thrust24THRUST_300001_SM_1000_NS12placeholders3_10E[1];

.visible .entry _ZN3cub18CUB_300001_SM_10006detail11EmptyKernelIvEEvv()
{


	ret;

}


// ===== COMPILED SASS (sm_100) =====

	.target	sm_100

	.elftype	@"ET_EXEC"


//--------------------- .note.nv.tkinfo           --------------------------
	.section	.note.nv.tkinfo,"",@"SHT_NOTE"
	.sectionflags	@"SHF_NOTE_NV_TKINFO"
	.tkinfo
        /*0018*/ 	.word	0x00000002
        /*0030*/ 	.string	""
        /*0030*/ 	.string	"ptxas"
        /*0030*/ 	.string	"Cuda compilation tools, release 13.0, V13.0.88"
        /*0030*/ 	.string	"Build cuda_13.0.r13.0/compiler.36424714_0"
        /*0030*/ 	.string	"-arch sm_100 -m 64 "



//--------------------- .note.nv.cuinfo           --------------------------
	.section	.note.nv.cuinfo,"",@"SHT_NOTE"
	.sectionflags	@"SHF_NOTE_NV_CUINFO"
        /*0018*/ 	.short	0x0002
        /*001a*/ 	.short	0x0064
        /*001c*/ 	.short	0x0082
	.zero		2


//--------------------- .nv.info                  --------------------------
	.section	.nv.info,"",@"SHT_CUDA_INFO"
	.align	4


	//----- nvinfo : EIATTR_REGCOUNT
	.align		4
        /*0000*/ 	.byte	0x04, 0x2f
        /*0002*/ 	.short	(.L_55 - .L_54)
	.align		4
.L_54:
        /*0004*/ 	.word	index@(_ZN3cub18CUB_300001_SM_10006detail11EmptyKernelIvEEvv)
        /*0008*/ 	.word	0x00000004


	//----- nvinfo : EIATTR_FRAME_SIZE
	.align		4
.L_55:
        /*000c*/ 	.byte	0x04, 0x11
        /*000e*/ 	.short	(.L_57 - .L_56)
	.align		4
.L_56:
        /*0010*/ 	.word	index@(_ZN3cub18CUB_300001_SM_10006detail11EmptyKernelIvEEvv)
        /*0014*/ 	.word	0x00000000


	//----- nvinfo : EIATTR_MIN_STACK_SIZE
	.align		4
.L_57:
        /*0018*/ 	.byte	0x04, 0x12
        /*001a*/ 	.short	(.L_59 - .L_58)
	.align		4
.L_58:
        /*001c*/ 	.word	index@(_ZN3cub18CUB_300001_SM_10006detail11EmptyKernelIvEEvv)
        /*0020*/ 	.word	0x00000000
.L_59:


//--------------------- .nv.compat                --------------------------
	.section	.nv.compat,"",@"SHT_CUDA_COMPAT_INFO"
	.align	4
        /*0000*/ 	.byte	0x02, 0x09, 0x00, 0x00, 0x02, 0x02, 0x01, 0x00, 0x02, 0x05, 0x05, 0x00, 0x03, 0x07, 0x01, 0x01
        /*0010*/ 	.byte	0x02, 0x03, 0x00, 0x00, 0x02, 0x06, 0x01, 0x00, 0x04, 0x0b, 0x08, 0x00, 0x09, 0x00, 0x00, 0x00
        /*0020*/ 	.byte	0x00, 0x00, 0x00, 0x00


//--------------------- .nv.info._ZN3cub18CUB_300001_SM_10006detail11EmptyKernelIvEEvv --------------------------
	.section	.nv.info._ZN3cub18CUB_300001_SM_10006detail11EmptyKernelIvEEvv,"",@"SHT_CUDA_INFO"
	.sectionflags	@""
	.align	4


	//----- nvinfo : EIATTR_CUDA_API_VERSION
	.align		4
        /*0000*/ 	.byte	0x04, 0x37
        /*0002*/ 	.short	(.L_61 - .L_60)
.L_60:
        /*0004*/ 	.word	0x00000082


	//----- nvinfo : EIATTR_SPARSE_MMA_MASK
	.align		4
.L_61:
        /*0008*/ 	.byte	0x03, 0x50
        /*000a*/ 	.short	0x0000


	//----- nvinfo : EIATTR_MAXREG_COUNT
	.align		4
        /*000c*/ 	.byte	0x03, 0x1b
        /*000e*/ 	.short	0x00ff


	//----- nvinfo : EIATTR_MERCURY_ISA_VERSION
	.align		4
        /*0010*/ 	.byte	0x03, 0x5f
        /*0012*/ 	.short	0x0101


	//----- nvinfo : EIATTR_VRC_CTA_INIT_COUNT
	.align		4
        /*0014*/ 	.byte	0x02, 0x4a
	.zero		1
	.zero		1


	//----- nvinfo : EIATTR_EXIT_INSTR_OFFSETS
	.align		4
        /*0018*/ 	.byte	0x04, 0x1c
        /*001a*/ 	.short	(.L_63 - .L_62)


	//   ....[0]....
.L_62:
        /*001c*/ 	.word	0x00000010


	//----- nvinfo : EIATTR_SW_WAR
	.align		4
.L_63:
        /*0020*/ 	.byte	0x04, 0x36
        /*0022*/ 	.short	(.L_65 - .L_64)
.L_64:
        /*0024*/ 	.word	0x00000008
.L_65:


//--------------------- .nv.callgraph             --------------------------
	.section	.nv.callgraph,"",@"SHT_CUDA_CALLGRAPH"
	.align	4
	.sectionentsize	8
	.align		4
        /*0000*/ 	.word	0x00000000
	.align		4
        /*0004*/ 	.word	0xffffffff
	.align		4
        /*0008*/ 	.word	0x00000000
	.align		4
        /*000c*/ 	.word	0xfffffffe
	.align		4
        /*0010*/ 	.word	0x00000000
	.align		4
        /*0014*/ 	.word	0xfffffffd
	.align		4
        /*0018*/ 	.word	0x00000000
	.align		4
        /*001c*/ 	.word	0xfffffffc


//--------------------- .nv.constant3             --------------------------
	.section	.nv.constant3,"a",@progbits
	.align	8
.nv.constant3:
	.type		SIZE,@object
	.size		SIZE,(SIZE2 - SIZE)
SIZE:
	.zero		8
	.type		SIZE2,@object
	.size		SIZE2,(NB4 - SIZE2)
SIZE2:
	.zero		8
	.type		NB4,@object
	.size		NB4,(NBR - NB4)
NB4:
	.zero		4
	.type		NBR,@object
	.size		NBR,(DBS - NBR)
NBR:
	.zero		4
	.type		DBS,@object
	.size		DBS,(L2DBS - DBS)
DBS:
	.zero		4
	.type		L2DBS,@object
	.size		L2DBS,(.L_5 - L2DBS)
L2DBS:
	.zero		4
.L_5:


//--------------------- .nv.constant4             --------------------------
	.section	.nv.constant4,"a",@progbits
	.align	8
	.align		8
.nv.constant4:
        /*0000*/ 	.dword	zeros_size
	.align		8
        /*0008*/ 	.dword	repeat_kernel
	.align		8
        /*0010*/ 	.dword	goto_5
	.align		8
        /*0018*/ 	.dword	csr2_size
	.align		8
        /*0020*/ 	.dword	col_id_size
	.align		8
        /*0028*/ 	.dword	row_id_size
	.align		8
        /*0030*/ 	.dword	nmatch_cur
	.align		8
        /*0038*/ 	.dword	nmatch_old
	.align		8
        /*0040*/ 	.dword	_ZN41_INTERNAL_45b814e6_4_k_cu_b3e7b178_1932104cuda3std3__45__cpo5beginE
	.align		8
        /*0048*/ 	.dword	_ZN41_INTERNAL_45b814e6_4_k_cu_b3e7b178_1932104cuda3std3__45__cpo3endE
	.align		8
        /*0050*/ 	.dword	_ZN41_INTERNAL_45b814e6_4_k_cu_b3e7b178_1932104cuda3std3__45__cpo6cbeginE
	.align		8
        /*0058*/ 	.dword	_ZN41_INTERNAL_45b814e6_4_k_cu_b3e7b178_1932104cuda3std3__45__cpo4cendE
	.align		8
        /*0060*/ 	.dword	_ZN41_INTERNAL_45b814e6_4_k_cu_b3e7b178_1932104cuda3std3__45__cpo6rbeginE
	.align		8
        /*0068*/ 	.dword	_ZN41_INTERNAL_45b814e6_4_k_cu_b3e7b178_1932104cuda3std3__45__cpo4rendE
	.align		8
        /*0070*/ 	.dword	_ZN41_INTERNAL_45b814e6_4_k_cu_b3e7b178_1932104cuda3std3__45__cpo7crbeginE
	.align		8
        /*0078*/ 	.dword	_ZN41_INTERNAL_45b814e6_4_k_cu_b3e7b178_1932104cuda3std3__45__cpo5crendE
	.align		8
        /*0080*/ 	.dword	_ZN41_INTERNAL_45b814e6_4_k_cu_b3e7b178_1932104cuda3std3__443_GLOBAL__N__45b814e6_4_k_cu_b3e7b178_1932106ignoreE
	.align		8
        /*0088*/ 	.dword	_ZN41_INTERNAL_45b814e6_4_k_cu_b3e7b178_1932104cuda3std3__419piecewise_constructE
	.align		8
        /*0090*/ 	.dword	_ZN41_INTERNAL_45b814e6_4_k_cu_b3e7b178_1932104cuda3std3__48in_placeE
	.align		8
        /*0098*/ 	.dword	_ZN41_INTERNAL_45b814e6_4_k_cu_b3e7b178_1932104cuda3std3__420unreachable_sentinelE
	.align		8
        /*00a0*/ 	.dword	_ZN41_INTERNAL_45b814e6_4_k_cu_b3e7b178_1932104cuda3std3__47nulloptE
	.align		8
        /*00a8*/ 	.dword	_ZN41_INTERNAL_45b814e6_4_k_cu_b3e7b178_1932104cuda3std3__48unexpectE
	.align		8
        /*00b0*/ 	.dword	_ZN41_INTERNAL_45b814e6_4_k_cu_b3e7b178_1932104cuda3std6ranges3__45__cpo4swapE
	.align		8
        /*00b8*/ 	.dword	_ZN41_INTERNAL_45b814e6_4_k_cu_b3e7b178_1932104cuda3std6ranges3__45__cpo9iter_moveE
	.align		8
        /*00c0*/ 	.dword	_ZN41_INTERNAL_45b814e6_4_k_cu_b3e7b178_1932104cuda3std6ranges3__45__cpo5beginE
	.align		8
        /*00c8*/ 	.dword	_ZN41_INTERNAL_45b814e6_4_k_cu_b3e7b178_1932104cuda3std6ranges3__45__cpo3endE
	.align		8
        /*00d0*/ 	.dword	_ZN41_INTERNAL_45b814e6_4_k_cu_b3e7b178_1932104cuda3std6ranges3__45__cpo6cbeginE
	.align		8
        /*00d8*/ 	.dword	_ZN41_INTERNAL_45b814e6_4_k_cu_b3e7b178_1932104cuda3std6ranges3__45__cpo4cendE
	.align		8
        /*00e0*/ 	.dword	_ZN41_INTERNAL_45b814e6_4_k_cu_b3e7b178_1932104cuda3std6ranges3__45__cpo7advanceE
	.align		8
        /*00e8*/ 	.dword	_ZN41_INTERNAL_45b814e6_4_k_cu_b3e7b178_1932104cuda3std6ranges3__45__cpo9iter_swapE
	.align		8
        /*00f0*/ 	.dword	_ZN41_INTERNAL_45b814e6_4_k_cu_b3e7b178_1932104cuda3std6ranges3__45__cpo4nextE
	.align		8
        /*00f8*/ 	.dword	_ZN41_INTERNAL_45b814e6_4_k_cu_b3e7b178_1932104cuda3std6ranges3__45__cpo4prevE
	.align		8
        /*0100*/ 	.dword	_ZN41_INTERNAL_45b814e6_4_k_cu_b3e7b178_1932104cuda3std6ranges3__45__cpo4dataE
	.align		8
        /*0108*/ 	.dword	_ZN41_INTERNAL_45b814e6_4_k_cu_b3e7b178_1932104cuda3std6ranges3__45__cpo5cdataE
	.align		8
        /*0110*/ 	.dword	_ZN41_INTERNAL_45b814e6_4_k_cu_b3e7b178_1932104cuda3std6ranges3__45__cpo4sizeE
	.align		8
        /*0118*/ 	.dword	_ZN41_INTERNAL_45b814e6_4_k_cu_b3e7b178_1932104cuda3std6ranges3__45__cpo5ssizeE
	.align		8
        /*0120*/ 	.dword	_ZN41_INTERNAL_45b814e6_4_k_cu_b3e7b178_1932104cuda3std6ranges3__45__cpo8distanceE
	.align		8
        /*0128*/ 	.dword	_ZN41_INTERNAL_45b814e6_4_k_cu_b3e7b178_1932106thrust24THRUST_300001_SM_1000_NS6system6detail10sequential3seqE
	.align		8
        /*0130*/ 	.dword	_ZN41_INTERNAL_45b814e6_4_k_cu_b3e7b178_1932106thrust24THRUST_300001_SM_1000_NS12placeholders2_1E
	.align		8
        /*0138*/ 	.dword	_ZN41_INTERNAL_45b814e6_4_k_cu_b3e7b178_1932106thrust24THRUST_300001_SM_1000_NS12placeholders2_2E
	.align		8
        /*0140*/ 	.dword	_ZN41_INTERNAL_45b814e6_4_k_cu_b3e7b178_1932106thrust24THRUST_300001_SM_1000_NS12placeholders2_3E
	.align		8
        /*0148*/ 	.dword	_ZN41_INTERNAL_45b814e6_4_k_cu_b3e7b178_1932106thrust24THRUST_300001_SM_1000_NS12placeholders2_4E
	.align		8
        /*0150*/ 	.dword	_ZN41_INTERNAL_45b814e6_4_k_cu_b3e7b178_1932106thrust24THRUST_300001_SM_1000_NS12placeholders2_5E
	.align		8
        /*0158*/ 	.dword	_ZN41_INTERNAL_45b814e6_4_k_cu_b3e7b178_1932106thrust24THRUST_300001_SM_1000_NS12placeholders2_6E
	.align		8
        /*0160*/ 	.dword	_ZN41_INTERNAL_45b814e6_4_k_cu_b3e7b178_1932106thrust24THRUST_300001_SM_1000_NS12placeholders2_7E
	.align		8
        /*0168*/ 	.dword	_ZN41_INTERNAL_45b814e6_4_k_cu_b3e7b178_1932106thrust24THRUST_300001_SM_1000_NS12placeholders2_8E
	.align		8
        /*0170*/ 	.dword	_ZN41_INTERNAL_45b814e6_4_k_cu_b3e7b178_1932106thrust24THRUST_300001_SM_1000_NS12placeholders2_9E
	.align		8
        /*0178*/ 	.dword	_ZN41_INTERNAL_45b814e6_4_k_cu_b3e7b178_1932106thrust24THRUST_300001_SM_1000_NS12placeholders3_10E


//--------------------- .text._ZN3cub18CUB_300001_SM_10006detail11EmptyKernelIvEEvv --------------------------
	.section	.text._ZN3cub18CUB_300001_SM_10006detail11EmptyKernelIvEEvv,"ax",@progbits
	.align	128
        .global         _ZN3cub18CUB_300001_SM_10006detail11EmptyKernelIvEEvv
        .type           _ZN3cub18CUB_300001_SM_10006detail11EmptyKernelIvEEvv,@function
        .size           _ZN3cub18CUB_300001_SM_10006detail11EmptyKernelIvEEvv,(.L_x_1 - _ZN3cub18CUB_300001_SM_10006detail11EmptyKernelIvEEvv)
        .other          _ZN3cub18CUB_300001_SM_10006detail11EmptyKernelIvEEvv,@"STO_CUDA_ENTRY STV_DEFAULT"
_ZN3cub18CUB_300001_SM_10006detail11EmptyKernelIvEEvv:
.text._ZN3cub18CUB_300001_SM_10006detail11EmptyKernelIvEEvv:
[----:B------:R-:W-:Y:S01]  /*0000*/  LDC R1, c[0x0][0x37c] ;  /* 0x0000df00ff017b82 */ /* 0x000fe20000000800 */
[----:B------:R-:W-:Y:S05]  /*0010*/  EXIT ;  /* 0x000000000000794d */ /* 0x000fea0003800000 */
.L_x_0:
[----:B------:R-:W-:-:S00]  /*0020*/  BRA `(.L_x_0) ;  /* 0xfffffffc00fc7947 */ /* 0x000fc0000383ffff */
[----:B------:R-:W-:-:S00]  /*0030*/  NOP ;  /* 0x0000000000007918 */ /* 0x000fc00000000000 */
        /* <DEDUP_REMOVED lines=12> */
.L_x_1:


//--------------------- .nv.shared.reserved.0     --------------------------
	.section	.nv.shared.reserved.0,"aw",@nobits
	.weak		__nv_reservedSMEM_offset_0_alias
	.size		__nv_reservedSMEM_offset_0_alias, 0, 64
	.other		__nv_reservedSMEM_offset_0_alias,@"STO_CUDA_RESERVED_SHARED STV_DEFAULT"
__nv_reservedSMEM_offset_0_alias:
	.zero		0
	.zero		64


//--------------------- .nv.global                --------------------------
	.section	.nv.global,"aw",@nobits
	.align	8
.nv.global:
	.type		col_id_size,@object
	.size		col_id_size,(csr2_size - col_id_size)
	.other		col_id_size,@"STV_DEFAULT STO_CUDA_MANAGED"
col_id_size:
	.zero		8
	.type		csr2_size,@object
	.size		csr2_size,(row_id_size - csr2_size)
	.other		csr2_size,@"STV_DEFAULT STO_CUDA_MANAGED"
csr2_size:
	.zero		8
	.type		row_id_size,@object
	.size		row_id_size,(nmatch_cur - row_id_size)
	.other		row_id_size,@"STV_DEFAULT STO_CUDA_MANAGED"
row_id_size:
	.zero		8
	.type		nmatch_cur,@object
	.size		nmatch_cur,(zeros_size - nmatch_cur)
	.other		nmatch_cur,@"STV_DEFAULT STO_CUDA_MANAGED"
nmatch_cur:
	.zero		4
	.type		zeros_size,@object
	.size		zeros_size,(nmatch_old - zeros_size)
	.other		zeros_size,@"STV_DEFAULT STO_CUDA_MANAGED"
zeros_size:
	.zero		4
	.type		nmatch_old,@object
	.size		nmatch_old,(_ZN41_INTERNAL_45b814e6_4_k_cu_b3e7b178_1932106thrust24THRUST_300001_SM_1000_NS12placeholders2_5E - nmatch_old)
	.other		nmatch_old,@"STV_DEFAULT STO_CUDA_MANAGED"
nmatch_old:
	.zero		4
	.type		_ZN41_INTERNAL_45b814e6_4_k_cu_b3e7b178_1932106thrust24THRUST_300001_SM_1000_NS12placeholders2_5E,@object
	.size		_ZN41_INTERNAL_45b814e6_4_k_cu_b3e7b178_1932106thrust24THRUST_300001_SM_1000_NS12placeholders2_5E,(_ZN41_INTERNAL_45b814e6_4_k_cu_b3e7b178_1932104cuda3std3__45__cpo6cbeginE - _ZN41_INTERNAL_45b814e6_4_k_cu_b3e7b178_1932106thrust24THRUST_300001_SM_1000_NS12placeholders2_5E)
_ZN41_INTERNAL_45b814e6_4_k_cu_b3e7b178_1932106thrust24THRUST_300001_SM_1000_NS12placeholders2_5E:
	.zero		1
	.type		_ZN41_INTERNAL_45b814e6_4_k_cu_b3e7b178_1932104cuda3std3__45__cpo6cbeginE,@object
	.size		_ZN41_INTERNAL_45b814e6_4_k_cu_b3e7b178_1932104cuda3std3__45__cpo6cbeginE,(_ZN41_INTERNAL_45b814e6_4_k_cu_b3e7b178_1932104cuda3std6ranges3__45__cpo6cbeginE - _ZN41_INTERNAL_45b814e6_4_k_cu_b3e7b178_1932104cuda3std3__45__cpo6cbeginE)
_ZN41_INTERNAL_45b814e6_4_k_cu_b3e7b178_1932104cuda3std3__45__cpo6cbeginE:
	.zero		1
	.type		_ZN41_INTERNAL_45b814e6_4_k_cu_b3e7b178_1932104cuda3std6ranges3__45__cpo6cbeginE,@object
	.size		_ZN41_INTERNAL_45b814e6_4_k_cu_b3e7b178_1932104cuda3std6ranges3__45__cpo6cbeginE,(_ZN41_INTERNAL_45b814e6_4_k_cu_b3e7b178_1932104cuda3std6ranges3__45__cpo4sizeE - _ZN41_INTERNAL_45b814e6_4_k_cu_b3e7b178_1932104cuda3std6ranges3__45__cpo6cbeginE)
_ZN41_INTERNAL_45b814e6_4_k_cu_b3e7b178_1932104cuda3std6ranges3__45__cpo6cbeginE:
	.zero		1
	.type		_ZN41_INTERNAL_45b814e6_4_k_cu_b3e7b178_1932104cuda3std6ranges3__45__cpo4sizeE,@object
	.size		_ZN41_INTERNAL_45b814e6_4_k_cu_b3e7b178_1932104cuda3std6ranges3__45__cpo4sizeE,(goto_5 - _ZN41_INTERNAL_45b814e6_4_k_cu_b3e7b178_1932104cuda3std6ranges3__45__cpo4sizeE)
_ZN41_INTERNAL_45b814e6_4_k_cu_b3e7b178_1932104cuda3std6ranges3__45__cpo4sizeE:
	.zero		1
	.type		goto_5,@object
	.size		goto_5,(_ZN41_INTERNAL_45b814e6_4_k_cu_b3e7b178_1932104cuda3std3__48in_placeE - goto_5)
	.other		goto_5,@"STV_DEFAULT STO_CUDA_MANAGED"
goto_5:
	.zero		1
	.type		_ZN41_INTERNAL_45b814e6_4_k_cu_b3e7b178_1932104cuda3std3__48in_placeE,@object
	.size		_ZN41_INTERNAL_45b814e6_4_k_cu_b3e7b178_1932104cuda3std3__48in_placeE,(_ZN41_INTERNAL_45b814e6_4_k_cu_b3e7b178_1932106thrust24THRUST_300001_SM_1000_NS12placeholders2_9E - _ZN41_INTERNAL_45b814e6_4_k_cu_b3e7b178_1932104cuda3std3__48in_placeE)
_ZN41_INTERNAL_45b814e6_4_k_cu_b3e7b178_1932104cuda3std3__48in_placeE:
	.zero		1
	.type		_ZN41_INTERNAL_45b814e6_4_k_cu_b3e7b178_1932106thrust24THRUST_300001_SM_1000_NS12placeholders2_9E,@object
	.size		_ZN41_INTERNAL_45b814e6_4_k_cu_b3e7b178_1932106thrust24THRUST_300001_SM_1000_NS12placeholders2_9E,(_ZN41_INTERNAL_45b814e6_4_k_cu_b3e7b178_1932104cuda3std3__45__cpo7crbeginE - _ZN41_INTERNAL_45b814e6_4_k_cu_b3e7b178_1932106thrust24THRUST_300001_SM_1000_NS12placeholders2_9E)
_ZN41_INTERNAL_45b814e6_4_k_cu_b3e7b178_1932106thrust24THRUST_300001_SM_1000_NS12placeholders2_9E:
	.zero		1
	.type		_ZN41_INTERNAL_45b814e6_4_k_cu_b3e7b178_1932104cuda3std3__45__cpo7crbeginE,@object
	.size		_ZN41_INTERNAL_45b814e6_4_k_cu_b3e7b178_1932104cuda3std3__45__cpo7crbeginE,(_ZN41_INTERNAL_45b814e6_4_k_cu_b3e7b178_1932104cuda3std6ranges3__45__cpo4nextE - _ZN41_INTERNAL_45b814e6_4_k_cu_b3e7b178_1932104cuda3std3__45__cpo7crbeginE)
_ZN41_INTERNAL_45b814e6_4_k_cu_b3e7b178_1932104cuda3std3__45__cpo7crbeginE:
	.zero		1
	.type		_ZN41_INTERNAL_45b814e6_4_k_cu_b3e7b178_1932104cuda3std6ranges3__45__cpo4nextE,@object
	.size		_ZN41_INTERNAL_45b814e6_4_k_cu_b3e7b178_1932104cuda3std6ranges3__45__cpo4nextE,(_ZN41_INTERNAL_45b814e6_4_k_cu_b3e7b178_1932106thrust24THRUST_300001_SM_1000_NS12placeholders2_1E - _ZN41_INTERNAL_45b814e6_4_k_cu_b3e7b178_1932104cuda3std6ranges3__45__cpo4nextE)
_ZN41_INTERNAL_45b814e6_4_k_cu_b3e7b178_1932104cuda3std6ranges3__45__cpo4nextE:
	.zero		1
	.type		_ZN41_INTERNAL_45b814e6_4_k_cu_b3e7b178_1932106thrust24THRUST_300001_SM_1000_NS12placeholders2_1E,@object
	.size		_ZN41_INTERNAL_45b814e6_4_k_cu_b3e7b178_1932106thrust24THRUST_300001_SM_1000_NS12placeholders2_1E,(_ZN41_INTERNAL_45b814e6_4_k_cu_b3e7b178_1932104cuda3std6ranges3__45__cpo4swapE - _ZN41_INTERNAL_45b814e6_4_k_cu_b3e7b178_1932106thrust24THRUST_300001_SM_1000_NS12placeholders2_1E)
_ZN41_INTERNAL_45b814e6_4_k_cu_b3e7b178_1932106thrust24THRUST_300001_SM_1000_NS12placeholders2_1E:
	.zero		1
	.type		_ZN41_INTERNAL_45b814e6_4_k_cu_b3e7b178_1932104cuda3std6ranges3__45__cpo4swapE,@object
	.size		_ZN41_INTERNAL_45b814e6_4_k_cu_b3e7b178_1932104cuda3std6ranges3__45__cpo4swapE,(_ZN41_INTERNAL_45b814e6_4_k_cu_b3e7b178_1932106thrust24THRUST_300001_SM_1000_NS12placeholders2_3E - _ZN41_INTERNAL_45b814e6_4_k_cu_b3e7b178_1932104cuda3std6ranges3__45__cpo4swapE)
_ZN41_INTERNAL_45b814e6_4_k_cu_b3e7b178_1932104cuda3std6ranges3__45__cpo4swapE:
	.zero		1
	.type		_ZN41_INTERNAL_45b814e6_4_k_cu_b3e7b178_1932106thrust24THRUST_300001_SM_1000_NS12placeholders2_3E,@object
	.size		_ZN41_INTERNAL_45b814e6_4_k_cu_b3e7b178_1932106thrust24THRUST_300001_SM_1000_NS12placeholders2_3E,(_ZN41_INTERNAL_45b814e6_4_k_cu_b3e7b178_1932104cuda3std3__45__cpo5beginE - _ZN41_INTERNAL_45b814e6_4_k_cu_b3e7b178_1932106thrust24THRUST_300001_SM_1000_NS12placeholders2_3E)
_ZN41_INTERNAL_45b814e6_4_k_cu_b3e7b178_1932106thrust24THRUST_300001_SM_1000_NS12placeholders2_3E:
	.zero		1
	.type		_ZN41_INTERNAL_45b814e6_4_k_cu_b3e7b178_1932104cuda3std3__45__cpo5beginE,@object
	.size		_ZN41_INTERNAL_45b814e6_4_k_cu_b3e7b178_1932104cuda3std3__45__cpo5beginE,(_ZN41_INTERNAL_45b814e6_4_k_cu_b3e7b178_1932104cuda3std6ranges3__45__cpo5beginE - _ZN41_INTERNAL_45b814e6_4_k_cu_b3e7b178_1932104cuda3std3__45__cpo5beginE)
_ZN41_INTERNAL_45b814e6_4_k_cu_b3e7b178_1932104cuda3std3__45__cpo5beginE:
	.zero		1
	.type		_ZN41_INTERNAL_45b814e6_4_k_cu_b3e7b178_1932104cuda3std6ranges3__45__cpo5beginE,@object
	.size		_ZN41_INTERNAL_45b814e6_4_k_cu_b3e7b178_1932104cuda3std6ranges3__45__cpo5beginE,(_ZN41_INTERNAL_45b814e6_4_k_cu_b3e7b178_1932104cuda3std6ranges3__45__cpo4dataE - _ZN41_INTERNAL_45b814e6_4_k_cu_b3e7b178_1932104cuda3std6ranges3__45__cpo5beginE)
_ZN41_INTERNAL_45b814e6_4_k_cu_b3e7b178_1932104cuda3std6ranges3__45__cpo5beginE:
	.zero		1
	.type		_ZN41_INTERNAL_45b814e6_4_k_cu_b3e7b178_1932104cuda3std6ranges3__45__cpo4dataE,@object
	.size		_ZN41_INTERNAL_45b814e6_4_k_cu_b3e7b178_1932104cuda3std6ranges3__45__cpo4dataE,(_ZN41_INTERNAL_45b814e6_4_k_cu_b3e7b178_1932104cuda3std3__443_GLOBAL__N__45b814e6_4_k_cu_b3e7b178_1932106ignoreE - _ZN41_INTERNAL_45b814e6_4_k_cu_b3e7b178_1932104cuda3std6ranges3__45__cpo4dataE)
_ZN41_INTERNAL_45b814e6_4_k_cu_b3e7b178_1932104cuda3std6ranges3__45__cpo4dataE:
	.zero		1
	.type		_ZN41_INTERNAL_45b814e6_4_k_cu_b3e7b178_1932104cuda3std3__443_GLOBAL__N__45b814e6_4_k_cu_b3e7b178_1932106ignoreE,@object
	.size		_ZN41_INTERNAL_45b814e6_4_k_cu_b3e7b178_1932104cuda3std3__443_GLOBAL__N__45b814e6_4_k_cu_b3e7b178_1932106ignoreE,(_ZN41_INTERNAL_45b814e6_4_k_cu_b3e7b178_1932106thrust24THRUST_300001_SM_1000_NS12placeholders2_7E - _ZN41_INTERNAL_45b814e6_4_k_cu_b3e7b178_1932104cuda3std3__443_GLOBAL__N__45b814e6_4_k_cu_b3e7b178_1932106ignoreE)
_ZN41_INTERNAL_45b814e6_4_k_cu_b3e7b178_1932104cuda3std3__443_GLOBAL__N__45b814e6_4_k_cu_b3e7b178_1932106ignoreE:
	.zero		1
	.type		_ZN41_INTERNAL_45b814e6_4_k_cu_b3e7b178_1932106thrust24THRUST_300001_SM_1000_NS12placeholders2_7E,@object
	.size		_ZN41_INTERNAL_45b814e6_4_k_cu_b3e7b178_1932106thrust24THRUST_300001_SM_1000_NS12placeholders2_7E,(_ZN41_INTERNAL_45b814e6_4_k_cu_b3e7b178_1932104cuda3std3__45__cpo6rbeginE - _ZN41_INTERNAL_45b814e6_4_k_cu_b3e7b178_1932106thrust24THRUST_300001_SM_1000_NS12placeholders2_7E)
_ZN41_INTERNAL_45b814e6_4_k_cu_b3e7b178_1932106thrust24THRUST_300001_SM_1000_NS12placeholders2_7E:
	.zero		1
	.type		_ZN41_INTERNAL_45b814e6_4_k_cu_b3e7b178_1932104cuda3std3__45__cpo6rbeginE,@object
	.size		_ZN41_INTERNAL_45b814e6_4_k_cu_b3e7b178_1932104cuda3std3__45__cpo6rbeginE,(_ZN41_INTERNAL_45b814e6_4_k_cu_b3e7b178_1932104cuda3std6ranges3__45__cpo7advanceE - _ZN41_INTERNAL_45b814e6_4_k_cu_b3e7b178_1932104cuda3std3__45__cpo6rbeginE)
_ZN41_INTERNAL_45b814e6_4_k_cu_b3e7b178_1932104cuda3std3__45__cpo6rbeginE:
	.zero		1
	.type		_ZN41_INTERNAL_45b814e6_4_k_cu_b3e7b178_1932104cuda3std6ranges3__45__cpo7advanceE,@object
	.size		_ZN41_INTERNAL_45b814e6_4_k_cu_b3e7b178_1932104cuda3std6ranges3__45__cpo7advanceE,(_ZN41_INTERNAL_45b814e6_4_k_cu_b3e7b178_1932104cuda3std6ranges3__45__cpo8distanceE - _ZN41_INTERNAL_45b814e6_4_k_cu_b3e7b178_1932104cuda3std6ranges3__45__cpo7advanceE)
_ZN41_INTERNAL_45b814e6_4_k_cu_b3e7b178_1932104cuda3std6ranges3__45__cpo7advanceE:
	.zero		1
	.type		_ZN41_INTERNAL_45b814e6_4_k_cu_b3e7b178_1932104cuda3std6ranges3__45__cpo8distanceE,@object
	.size		_ZN41_INTERNAL_45b814e6_4_k_cu_b3e7b178_1932104cuda3std6ranges3__45__cpo8distanceE,(_ZN41_INTERNAL_45b814e6_4_k_cu_b3e7b178_1932104cuda3std3__47nulloptE - _ZN41_INTERNAL_45b814e6_4_k_cu_b3e7b178_1932104cuda3std6ranges3__45__cpo8distanceE)
_ZN41_INTERNAL_45b814e6_4_k_cu_b3e7b178_1932104cuda3std6ranges3__45__cpo8distanceE:
	.zero		1
	.type		_ZN41_INTERNAL_45b814e6_4_k_cu_b3e7b178_1932104cuda3std3__47nulloptE,@object
	.size		_ZN41_INTERNAL_45b814e6_4_k_cu_b3e7b178_1932104cuda3std3__47nulloptE,(_ZN41_INTERNAL_45b814e6_4_k_cu_b3e7b178_1932106thrust24THRUST_300001_SM_1000_NS12placeholders2_6E - _ZN41_INTERNAL_45b814e6_4_k_cu_b3e7b178_1932104cuda3std3__47nulloptE)
_ZN41_INTERNAL_45b814e6_4_k_cu_b3e7b178_1932104cuda3std3__47nulloptE:
	.zero		1
	.type		_ZN41_INTERNAL_45b814e6_4_k_cu_b3e7b178_1932106thrust24THRUST_300001_SM_1000_NS12placeholders2_6E,@object
	.size		_ZN41_INTERNAL_45b814e6_4_k_cu_b3e7b178_1932106thrust24THRUST_300001_SM_1000_NS12placeholders2_6E,(_ZN41_INTERNAL_45b814e6_4_k_cu_b3e7b178_1932104cuda3std3__45__cpo4cendE - _ZN41_INTERNAL_45b814e6_4_k_cu_b3e7b178_1932106thrust24THRUST_300001_SM_1000_NS12placeholders2_6E)
_ZN41_INTERNAL_45b814e6_4_k_cu_b3e7b178_1932106thrust24THRUST_300001_SM_1000_NS12placeholders2_6E:
	.zero		1
	.type		_ZN41_INTERNAL_45b814e6_4_k_cu_b3e7b178_1932104cuda3std3__45__cpo4cendE,@object
	.size		_ZN41_INTERNAL_45b814e6_4_k_cu_b3e7b178_1932104cuda3std3__45__cpo4cendE,(_ZN41_INTERNAL_45b814e6_4_k_cu_b3e7b178_1932104cuda3std6ranges3__45__cpo4cendE - _ZN41_INTERNAL_45b814e6_4_k_cu_b3e7b178_1932104cuda3std3__45__cpo4cendE)
_ZN41_INTERNAL_45b814e6_4_k_cu_b3e7b178_1932104cuda3std3__45__cpo4cendE:
	.zero		1
	.type		_ZN41_INTERNAL_45b814e6_4_k_cu_b3e7b178_1932104cuda3std6ranges3__45__cpo4cendE,@object
	.size		_ZN41_INTERNAL_45b814e6_4_k_cu_b3e7b178_1932104cuda3std6ranges3__45__cpo4cendE,(_ZN41_INTERNAL_45b814e6_4_k_cu_b3e7b178_1932104cuda3std6ranges3__45__cpo5ssizeE - _ZN41_INTERNAL_45b814e6_4_k_cu_b3e7b178_1932104cuda3std6ranges3__45__cpo4cendE)
_ZN41_INTERNAL_45b814e6_4_k_cu_b3e7b178_1932104cuda3std6ranges3__45__cpo4cendE:
	.zero		1
	.type		_ZN41_INTERNAL_45b814e6_4_k_cu_b3e7b178_1932104cuda3std6ranges3__45__cpo5ssizeE,@object
	.size		_ZN41_INTERNAL_45b814e6_4_k_cu_b3e7b178_1932104cuda3std6ranges3__45__cpo5ssizeE,(_ZN41_INTERNAL_45b814e6_4_k_cu_b3e7b178_1932104cuda3std3__420unreachable_sentinelE - _ZN41_INTERNAL_45b814e6_4_k_cu_b3e7b178_1932104cuda3std6ranges3__45__cpo5ssizeE)
_ZN41_INTERNAL_45b814e6_4_k_cu_b3e7b178_1932104cuda3std6ranges3__45__cpo5ssizeE:
	.zero		1
	.type		_ZN41_INTERNAL_45b814e6_4_k_cu_b3e7b178_1932104cuda3std3__420unreachable_sentinelE,@object
	.size		_ZN41_INTERNAL_45b814e6_4_k_cu_b3e7b178_1932104cuda3std3__420unreachable_sentinelE,(_ZN41_INTERNAL_45b814e6_4_k_cu_b3e7b178_1932106thrust24THRUST_300001_SM_1000_NS12placeholders3_10E - _ZN41_INTERNAL_45b814e6_4_k_cu_b3e7b178_1932104cuda3std3__420unreachable_sentinelE)
_ZN41_INTERNAL_45b814e6_4_k_cu_b3e7b178_1932104cuda3std3__420unreachable_sentinelE:
	.zero		1
	.type		_ZN41_INTERNAL_45b814e6_4_k_cu_b3e7b178_1932106thrust24THRUST_300001_SM_1000_NS12placeholders3_10E,@object
	.size		_ZN41_INTERNAL_45b814e6_4_k_cu_b3e7b178_1932106thrust24THRUST_300001_SM_1000_NS12placeholders3_10E,(_ZN41_INTERNAL_45b814e6_4_k_cu_b3e7b178_1932104cuda3std3__45__cpo5crendE - _ZN41_INTERNAL_45b814e6_4_k_cu_b3e7b178_1932106thrust24THRUST_300001_SM_1000_NS12placeholders3_10E)
_ZN41_INTERNAL_45b814e6_4_k_cu_b3e7b178_1932106thrust24THRUST_300001_SM_1000_NS12placeholders3_10E:
	.zero		1
	.type		_ZN41_INTERNAL_45b814e6_4_k_cu_b3e7b178_1932104cuda3std3__45__cpo5crendE,@object
	.size		_ZN41_INTERNAL_45b814e6_4_k_cu_b3e7b178_1932104cuda3std3__45__cpo5crendE,(_ZN41_INTERNAL_45b814e6_4_k_cu_b3e7b178_1932104cuda3std6ranges3__45__cpo4prevE - _ZN41_INTERNAL_45b814e6_4_k_cu_b3e7b178_1932104cuda3std3__45__cpo5crendE)
_ZN41_INTERNAL_45b814e6_4_k_cu_b3e7b178_1932104cuda3std3__45__cpo5crendE:
	.zero		1
	.type		_ZN41_INTERNAL_45b814e6_4_k_cu_b3e7b178_1932104cuda3std6ranges3__45__cpo4prevE,@object
	.size		_ZN41_INTERNAL_45b814e6_4_k_cu_b3e7b178_1932104cuda3std6ranges3__45__cpo4prevE,(_ZN41_INTERNAL_45b814e6_4_k_cu_b3e7b178_1932106thrust24THRUST_300001_SM_1000_NS12placeholders2_2E - _ZN41_INTERNAL_45b814e6_4_k_cu_b3e7b178_1932104cuda3std6ranges3__45__cpo4prevE)
_ZN41_INTERNAL_45b814e6_4_k_cu_b3e7b178_1932104cuda3std6ranges3__45__cpo4prevE:
	.zero		1
	.type		_ZN41_INTERNAL_45b814e6_4_k_cu_b3e7b178_1932106thrust24THRUST_300001_SM_1000_NS12placeholders2_2E,@object
	.size		_ZN41_INTERNAL_45b814e6_4_k_cu_b3e7b178_1932106thrust24THRUST_300001_SM_1000_NS12placeholders2_2E,(_ZN41_INTERNAL_45b814e6_4_k_cu_b3e7b178_1932104cuda3std6ranges3__45__cpo9iter_moveE - _ZN41_INTERNAL_45b814e6_4_k_cu_b3e7b178_1932106thrust24THRUST_300001_SM_1000_NS12placeholders2_2E)
_ZN41_INTERNAL_45b814e6_4_k_cu_b3e7b178_1932106thrust24THRUST_300001_SM_1000_NS12placeholders2_2E:
	.zero		1
	.type		_ZN41_INTERNAL_45b814e6_4_k_cu_b3e7b178_1932104cuda3std6ranges3__45__cpo9iter_moveE,@object
	.size		_ZN41_INTERNAL_45b814e6_4_k_cu_b3e7b178_1932104cuda3std6ranges3__45__cpo9iter_moveE,(_ZN41_INTERNAL_45b814e6_4_k_cu_b3e7b178_1932106thrust24THRUST_300001_SM_1000_NS12placeholders2_4E - _ZN41_INTERNAL_45b814e6_4_k_cu_b3e7b178_1932104cuda3std6ranges3__45__cpo9iter_moveE)
_ZN41_INTERNAL_45b814e6_4_k_cu_b3e7b178_1932104cuda3std6ranges3__45__cpo9iter_moveE:
	.zero		1
	.type		_ZN41_INTERNAL_45b814e6_4_k_cu_b3e7b178_1932106thrust24THRUST_300001_SM_1000_NS12placeholders2_4E,@object
	.size		_ZN41_INTERNAL_45b814e6_4_k_cu_b3e7b178_1932106thrust24THRUST_300001_SM_1000_NS12placeholders2_4E,(_ZN41_INTERNAL_45b814e6_4_k_cu_b3e7b178_1932104cuda3std3__45__cpo3endE - _ZN41_INTERNAL_45b814e6_4_k_cu_b3e7b178_1932106thrust24THRUST_300001_SM_1000_NS12placeholders2_4E)
_ZN41_INTERNAL_45b814e6_4_k_cu_b3e7b178_1932106thrust24THRUST_300001_SM_1000_NS12placeholders2_4E:
	.zero		1
	.type		_ZN41_INTERNAL_45b814e6_4_k_cu_b3e7b178_1932104cuda3std3__45__cpo3endE,@object
	.size		_ZN41_INTERNAL_45b814e6_4_k_cu_b3e7b178_1932104cuda3std3__45__cpo3endE,(_ZN41_INTERNAL_45b814e6_4_k_cu_b3e7b178_1932104cuda3std6ranges3__45__cpo3endE - _ZN41_INTERNAL_45b814e6_4_k_cu_b3e7b178_1932104cuda3std3__45__cpo3endE)
_ZN41_INTERNAL_45b814e6_4_k_cu_b3e7b178_1932104cuda3std3__45__cpo3endE:
	.zero		1
	.type		_ZN41_INTERNAL_45b814e6_4_k_cu_b3e7b178_1932104cuda3std6ranges3__45__cpo3endE,@object
	.size		_ZN41_INTERNAL_45b814e6_4_k_cu_b3e7b178_1932104cuda3std6ranges3__45__cpo3endE,(_ZN41_INTERNAL_45b814e6_4_k_cu_b3e7b178_1932104cuda3std6ranges3__45__cpo5cdataE - _ZN41_INTERNAL_45b814e6_4_k_cu_b3e7b178_1932104cuda3std6ranges3__45__cpo3endE)
_ZN41_INTERNAL_45b814e6_4_k_cu_b3e7b178_1932104cuda3std6ranges3__45__cpo3endE:
	.zero		1
	.type		_ZN41_INTERNAL_45b814e6_4_k_cu_b3e7b178_1932104cuda3std6ranges3__45__cpo5cdataE,@object
	.size		_ZN41_INTERNAL_45b814e6_4_k_cu_b3e7b178_1932104cuda3std6ranges3__45__cpo5cdataE,(repeat_kernel - _ZN41_INTERNAL_45b814e6_4_k_cu_b3e7b178_1932104cuda3std6ranges3__45__cpo5cdataE)
_ZN41_INTERNAL_45b814e6_4_k_cu_b3e7b178_1932104cuda3std6ranges3__45__cpo5cdataE:
	.zero		1
	.type		repeat_kernel,@object
	.size		repeat_kernel,(_ZN41_INTERNAL_45b814e6_4_k_cu_b3e7b178_1932104cuda3std3__419piecewise_constructE - repeat_kernel)
	.other		repeat_kernel,@"STV_DEFAULT STO_CUDA_MANAGED"
repeat_kernel:
	.zero		1
	.type		_ZN41_INTERNAL_45b814e6_4_k_cu_b3e7b178_1932104cuda3std3__419piecewise_constructE,@object
	.size		_ZN41_INTERNAL_45b814e6_4_k_cu_b3e7b178_1932104cuda3std3__419piecewise_constructE,(_ZN41_INTERNAL_45b814e6_4_k_cu_b3e7b178_1932106thrust24THRUST_300001_SM_1000_NS12placeholders2_8E - _ZN41_INTERNAL_45b814e6_4_k_cu_b3e7b178_1932104cuda3std3__419piecewise_constructE)
_ZN41_INTERNAL_45b814e6_4_k_cu_b3e7b178_1932104cuda3std3__419piecewise_constructE:
	.zero		1
	.type		_ZN41_INTERNAL_45b814e6_4_k_cu_b3e7b178_1932106thrust24THRUST_300001_SM_1000_NS12placeholders2_8E,@object
	.size		_ZN41_INTERNAL_45b814e6_4_k_cu_b3e7b178_1932106thrust24THRUST_300001_SM_1000_NS12placeholders2_8E,(_ZN41_INTERNAL_45b814e6_4_k_cu_b3e7b178_1932104cuda3std3__45__cpo4rendE - _ZN41_INTERNAL_45b814e6_4_k_cu_b3e7b178_1932106thrust24THRUST_300001_SM_1000_NS12placeholders2_8E)
_ZN41_INTERNAL_45b814e6_4_k_cu_b3e7b178_1932106thrust24THRUST_300001_SM_1000_NS12placeholders2_8E:
	.zero		1
	.type		_ZN41_INTERNAL_45b814e6_4_k_cu_b3e7b178_1932104cuda3std3__45__cpo4rendE,@object
	.size		_ZN41_INTERNAL_45b814e6_4_k_cu_b3e7b178_1932104cuda3std3__45__cpo4rendE,(_ZN41_INTERNAL_45b814e6_4_k_cu_b3e7b178_1932104cuda3std6ranges3__45__cpo9iter_swapE - _ZN41_INTERNAL_45b814e6_4_k_cu_b3e7b178_1932104cuda3std3__45__cpo4rendE)
_ZN41_INTERNAL_45b814e6_4_k_cu_b3e7b178_1932104cuda3std3__45__cpo4rendE:
	.zero		1
	.type		_ZN41_INTERNAL_45b814e6_4_k_cu_b3e7b178_1932104cuda3std6ranges3__45__cpo9iter_swapE,@object
	.size		_ZN41_INTERNAL_45b814e6_4_k_cu_b3e7b178_1932104cuda3std6ranges3__45__cpo9iter_swapE,(_ZN41_INTERNAL_45b814e6_4_k_cu_b3e7b178_1932106thrust24THRUST_300001_SM_1000_NS6system6detail10sequential3seqE - _ZN41_INTERNAL_45b814e6_4_k_cu_b3e7b178_1932104cuda3std6ranges3__45__cpo9iter_swapE)
_ZN41_INTERNAL_45b814e6_4_k_cu_b3e7b178_1932104cuda3std6ranges3__45__cpo9iter_swapE:
	.zero		1
	.type		_ZN41_INTERNAL_45b814e6_4_k_cu_b3e7b178_1932106thrust24THRUST_300001_SM_1000_NS6system6detail10sequential3seqE,@object
	.size		_ZN41_INTERNAL_45b814e6_4_k_cu_b3e7b178_1932106thrust24THRUST_300001_SM_1000_NS6system6detail10sequential3seqE,(_ZN41_INTERNAL_45b814e6_4_k_cu_b3e7b178_1932104cuda3std3__48unexpectE - _ZN41_INTERNAL_45b814e6_4_k_cu_b3e7b178_1932106thrust24THRUST_300001_SM_1000_NS6system6detail10sequential3seqE)
_ZN41_INTERNAL_45b814e6_4_k_cu_b3e7b178_1932106thrust24THRUST_300001_SM_1000_NS6system6detail10sequential3seqE:
	.zero		1
	.type		_ZN41_INTERNAL_45b814e6_4_k_cu_b3e7b178_1932104cuda3std3__48unexpectE,@object
	.size		_ZN41_INTERNAL_45b814e6_4_k_cu_b3e7b178_1932104cuda3std3__48unexpectE,(.L_27 - _ZN41_INTERNAL_45b814e6_4_k_cu_b3e7b178_1932104cuda3std3__48unexpectE)
_ZN41_INTERNAL_45b814e6_4_k_cu_b3e7b178_1932104cuda3std3__48unexpectE:
	.zero		1
.L_27:


//--------------------- .nv.constant0._ZN3cub18CUB_300001_SM_10006detail11EmptyKernelIvEEvv --------------------------
	.section	.nv.constant0._ZN3cub18CUB_300001_SM_10006detail11EmptyKernelIvEEvv,"a",@progbits
	.sectionflags	@""
	.align	4
.nv.constant0._ZN3cub18CUB_300001_SM_10006detail11EmptyKernelIvEEvv:
	.zero		896


//--------------------- SYMBOLS --------------------------

	.type		.nv.reservedSmem.offset0,@object
	.size		.nv.reservedSmem.offset0,0x4
